//
// Generated by NVIDIA NVVM Compiler
//
// Compiler Build ID: CL-36424714
// Cuda compilation tools, release 13.0, V13.0.88
// Based on NVVM 20.0.0
//

.version 9.0
.target sm_100
.address_size 64

	// .globl	_Z9vectorAddPKfS0_Pf

.visible .entry _Z9vectorAddPKfS0_Pf(
	.param .u64 .ptr .align 1 _Z9vectorAddPKfS0_Pf_param_0,
	.param .u64 .ptr .align 1 _Z9vectorAddPKfS0_Pf_param_1,
	.param .u64 .ptr .align 1 _Z9vectorAddPKfS0_Pf_param_2
)
{
	.reg .pred 	%p<2>;
	.reg .b32 	%r<5>;
	.reg .b32 	%f<4>;
	.reg .b64 	%rd<11>;

	ld.param.u64 	%rd1, [_Z9vectorAddPKfS0_Pf_param_0];
	ld.param.u64 	%rd2, [_Z9vectorAddPKfS0_Pf_param_1];
	ld.param.u64 	%rd3, [_Z9vectorAddPKfS0_Pf_param_2];
	mov.u32 	%r2, %ctaid.x;
	mov.u32 	%r3, %ntid.x;
	mov.u32 	%r4, %tid.x;
	mad.lo.s32 	%r1, %r2, %r3, %r4;
	setp.gt.s32 	%p1, %r1, 999999;
	@%p1 bra 	$L__BB0_2;
	cvta.to.global.u64 	%rd4, %rd1;
	cvta.to.global.u64 	%rd5, %rd2;
	cvta.to.global.u64 	%rd6, %rd3;
	mul.wide.s32 	%rd7, %r1, 4;
	add.s64 	%rd8, %rd4, %rd7;
	ld.global.f32 	%f1, [%rd8];
	add.s64 	%rd9, %rd5, %rd7;
	ld.global.f32 	%f2, [%rd9];
	add.f32 	%f3, %f1, %f2;
	add.s64 	%rd10, %rd6, %rd7;
	st.global.f32 	[%rd10], %f3;
$L__BB0_2:
	ret;

}


// ===== COMPILED SASS (sm_100) =====

	.target	sm_100

	.elftype	@"ET_EXEC"


//--------------------- .note.nv.tkinfo           --------------------------
	.section	.note.nv.tkinfo,"",@"SHT_NOTE"
	.sectionflags	@"SHF_NOTE_NV_TKINFO"
	.tkinfo
        /*0018*/ 	.word	0x00000002
        /*0030*/ 	.string	""
        /*0030*/ 	.string	"ptxas"
        /*0030*/ 	.string	"Cuda compilation tools, release 13.0, V13.0.88"
        /*0030*/ 	.string	"Build cuda_13.0.r13.0/compiler.36424714_0"
        /*0030*/ 	.string	"-arch sm_100 -m 64 "



//--------------------- .note.nv.cuinfo           --------------------------
	.section	.note.nv.cuinfo,"",@"SHT_NOTE"
	.sectionflags	@"SHF_NOTE_NV_CUINFO"
        /*0018*/ 	.short	0x0002
        /*001a*/ 	.short	0x0064
        /*001c*/ 	.short	0x0082
	.zero		2


//--------------------- .nv.info                  --------------------------
	.section	.nv.info,"",@"SHT_CUDA_INFO"
	.align	4


	//----- nvinfo : EIATTR_REGCOUNT
	.align		4
        /*0000*/ 	.byte	0x04, 0x2f
        /*0002*/ 	.short	(.L_1 - .L_0)
	.align		4
.L_0:
        /*0004*/ 	.word	index@(_Z9vectorAddPKfS0_Pf)
        /*0008*/ 	.word	0x0000000c


	//----- nvinfo : EIATTR_FRAME_SIZE
	.align		4
.L_1:
        /*000c*/ 	.byte	0x04, 0x11
        /*000e*/ 	.short	(.L_3 - .L_2)
	.align		4
.L_2:
        /*0010*/ 	.word	index@(_Z9vectorAddPKfS0_Pf)
        /*0014*/ 	.word	0x00000000


	//----- nvinfo : EIATTR_MIN_STACK_SIZE
	.align		4
.L_3:
        /*0018*/ 	.byte	0x04, 0x12
        /*001a*/ 	.short	(.L_5 - .L_4)
	.align		4
.L_4:
        /*001c*/ 	.word	index@(_Z9vectorAddPKfS0_Pf)
        /*0020*/ 	.word	0x00000000
.L_5:


//--------------------- .nv.compat                --------------------------
	.section	.nv.compat,"",@"SHT_CUDA_COMPAT_INFO"
	.align	4
        /*0000*/ 	.byte	0x02, 0x09, 0x00, 0x00, 0x02, 0x02, 0x01, 0x00, 0x02, 0x05, 0x05, 0x00, 0x03, 0x07, 0x01, 0x01
        /*0010*/ 	.byte	0x02, 0x03, 0x00, 0x00, 0x02, 0x06, 0x01, 0x00, 0x04, 0x0b, 0x08, 0x00, 0x09, 0x00, 0x00, 0x00
        /*0020*/ 	.byte	0x00, 0x00, 0x00, 0x00


//--------------------- .nv.info._Z9vectorAddPKfS0_Pf --------------------------
	.section	.nv.info._Z9vectorAddPKfS0_Pf,"",@"SHT_CUDA_INFO"
	.sectionflags	@""
	.align	4


	//----- nvinfo : EIATTR_CUDA_API_VERSION
	.align		4
        /*0000*/ 	.byte	0x04, 0x37
        /*0002*/ 	.short	(.L_7 - .L_6)
.L_6:
        /*0004*/ 	.word	0x00000082


	//----- nvinfo : EIATTR_KPARAM_INFO
	.align		4
.L_7:
        /*0008*/ 	.byte	0x04, 0x17
        /*000a*/ 	.short	(.L_9 - .L_8)
.L_8:
        /*000c*/ 	.word	0x00000000
        /*0010*/ 	.short	0x0002
        /*0012*/ 	.short	0x0010
        /*0014*/ 	.byte	0x00, 0xf5, 0x21, 0x00


	//----- nvinfo : EIATTR_KPARAM_INFO
	.align		4
.L_9:
        /*0018*/ 	.byte	0x04, 0x17
        /*001a*/ 	.short	(.L_11 - .L_10)
.L_10:
        /*001c*/ 	.word	0x00000000
        /*0020*/ 	.short	0x0001
        /*0022*/ 	.short	0x0008
        /*0024*/ 	.byte	0x00, 0xf5, 0x21, 0x00


	//----- nvinfo : EIATTR_KPARAM_INFO
	.align		4
.L_11:
        /*0028*/ 	.byte	0x04, 0x17
        /*002a*/ 	.short	(.L_13 - .L_12)
.L_12:
        /*002c*/ 	.word	0x00000000
        /*0030*/ 	.short	0x0000
        /*0032*/ 	.short	0x0000
        /*0034*/ 	.byte	0x00, 0xf5, 0x21, 0x00


	//----- nvinfo : EIATTR_SPARSE_MMA_MASK
	.align		4
.L_13:
        /*0038*/ 	.byte	0x03, 0x50
        /*003a*/ 	.short	0x0000


	//----- nvinfo : EIATTR_MAXREG_COUNT
	.align		4
        /*003c*/ 	.byte	0x03, 0x1b
        /*003e*/ 	.short	0x00ff


	//----- nvinfo : EIATTR_MERCURY_ISA_VERSION
	.align		4
        /*0040*/ 	.byte	0x03, 0x5f
        /*0042*/ 	.short	0x0101


	//----- nvinfo : EIATTR_VRC_CTA_INIT_COUNT
	.align		4
        /*0044*/ 	.byte	0x02, 0x4a
	.zero		1
	.zero		1


	//----- nvinfo : EIATTR_EXIT_INSTR_OFFSETS
	.align		4
        /*0048*/ 	.byte	0x04, 0x1c
        /*004a*/ 	.short	(.L_15 - .L_14)


	//   ....[0]....
.L_14:
        /*004c*/ 	.word	0x00000060


	//   ....[1]....
        /*0050*/ 	.word	0x00000120


	//----- nvinfo : EIATTR_CBANK_PARAM_SIZE
	.align		4
.L_15:
        /*0054*/ 	.byte	0x03, 0x19
        /*0056*/ 	.short	0x0018


	//----- nvinfo : EIATTR_PARAM_CBANK
	.align		4
        /*0058*/ 	.byte	0x04, 0x0a
        /*005a*/ 	.short	(.L_17 - .L_16)
	.align		4
.L_16:
        /*005c*/ 	.word	index@(.nv.constant0._Z9vectorAddPKfS0_Pf)
        /*0060*/ 	.short	0x0380
        /*0062*/ 	.short	0x0018


	//----- nvinfo : EIATTR_SW_WAR
	.align		4
.L_17:
        /*0064*/ 	.byte	0x04, 0x36
        /*0066*/ 	.short	(.L_19 - .L_18)
.L_18:
        /*0068*/ 	.word	0x00000008
.L_19:


//--------------------- .nv.callgraph             --------------------------
	.section	.nv.callgraph,"",@"SHT_CUDA_CALLGRAPH"
	.align	4
	.sectionentsize	8
	.align		4
        /*0000*/ 	.word	0x00000000
	.align		4
        /*0004*/ 	.word	0xffffffff
	.align		4
        /*0008*/ 	.word	0x00000000
	.align		4
        /*000c*/ 	.word	0xfffffffe
	.align		4
        /*0010*/ 	.word	0x00000000
	.align		4
        /*0014*/ 	.word	0xfffffffd
	.align		4
        /*0018*/ 	.word	0x00000000
	.align		4
        /*001c*/ 	.word	0xfffffffc


//--------------------- .text._Z9vectorAddPKfS0_Pf --------------------------
	.section	.text._Z9vectorAddPKfS0_Pf,"ax",@progbits
	.align	128
        .global         _Z9vectorAddPKfS0_Pf
        .type           _Z9vectorAddPKfS0_Pf,@function
        .size           _Z9vectorAddPKfS0_Pf,(.L_x_1 - _Z9vectorAddPKfS0_Pf)
        .other          _Z9vectorAddPKfS0_Pf,@"STO_CUDA_ENTRY STV_DEFAULT"
_Z9vectorAddPKfS0_Pf:
.text._Z9vectorAddPKfS0_Pf:
[----:B------:R-:W-:Y:S01]  /*0000*/  LDC R1, c[0x0][0x37c] ;  /* 0x0000df00ff017b82 */ /* 0x000fe20000000800 */
[----:B------:R-:W0:Y:S07]  /*0010*/  S2R R0, SR_TID.X ;  /* 0x0000000000007919 */ /* 0x000e2e0000002100 */
[----:B------:R-:W0:Y:S08]  /*0020*/  S2UR UR4, SR_CTAID.X ;  /* 0x00000000000479c3 */ /* 0x000e300000002500 */
[----:B------:R-:W0:Y:S02]  /*0030*/  LDC R9, c[0x0][0x360] ;  /* 0x0000d800ff097b82 */ /* 0x000e240000000800 */
[----:B0-----:R-:W-:-:S05]  /*0040*/  IMAD R9, R9, UR4, R0 ;  /* 0x0000000409097c24 */ /* 0x001fca000f8e0200 */
[----:B------:R-:W-:-:S13]  /*0050*/  ISETP.GT.AND P0, PT, R9, 0xf423f, PT ;  /* 0x000f423f0900780c */ /* 0x000fda0003f04270 */
[----:B------:R-:W-:Y:S05]  /*0060*/  @P0 EXIT ;  /* 0x000000000000094d */ /* 0x000fea0003800000 */
[----:B------:R-:W0:Y:S01]  /*0070*/  LDC.64 R2, c[0x0][0x380] ;  /* 0x0000e000ff027b82 */ /* 0x000e220000000a00 */
[----:B------:R-:W1:Y:S07]  /*0080*/  LDCU.64 UR4, c[0x0][0x358] ;  /* 0x00006b00ff0477ac */ /* 0x000e6e0008000a00 */
[----:B------:R-:W2:Y:S08]  /*0090*/  LDC.64 R4, c[0x0][0x388] ;  /* 0x0000e200ff047b82 */ /* 0x000eb00000000a00 */
[----:B------:R-:W3:Y:S01]  /*00a0*/  LDC.64 R6, c[0x0][0x390] ;  /* 0x0000e400ff067b82 */ /* 0x000ee20000000a00 */
[----:B0-----:R-:W-:-:S06]  /*00b0*/  IMAD.WIDE R2, R9, 0x4, R2 ;  /* 0x0000000409027825 */ /* 0x001fcc00078e0202 */
[----:B-1----:R-:W4:Y:S01]  /*00c0*/  LDG.E R2, desc[UR4][R2.64] ;  /* 0x0000000402027981 */ /* 0x002f22000c1e1900 */
[----:B--2---:R-:W-:-:S06]  /*00d0*/  IMAD.WIDE R4, R9, 0x4, R4 ;  /* 0x0000000409047825 */ /* 0x004fcc00078e0204 */
[----:B------:R-:W4:Y:S01]  /*00e0*/  LDG.E R5, desc[UR4][R4.64] ;  /* 0x0000000404057981 */ /* 0x000f22000c1e1900 */
[----:B---3--:R-:W-:-:S04]  /*00f0*/  IMAD.WIDE R6, R9, 0x4, R6 ;  /* 0x0000000409067825 */ /* 0x008fc800078e0206 */
[----:B----4-:R-:W-:-:S05]  /*0100*/  FADD R9, R2, R5 ;  /* 0x0000000502097221 */ /* 0x010fca0000000000 */
[----:B------:R-:W-:Y:S01]  /*0110*/  STG.E desc[UR4][R6.64], R9 ;  /* 0x0000000906007986 */ /* 0x000fe2000c101904 */
[----:B------:R-:W-:Y:S05]  /*0120*/  EXIT ;  /* 0x000000000000794d */ /* 0x000fea0003800000 */
.L_x_0:
[----:B------:R-:W-:-:S00]  /*0130*/  BRA `(.L_x_0) ;  /* 0xfffffffc00fc7947 */ /* 0x000fc0000383ffff */
[----:B------:R-:W-:-:S00]  /*0140*/  NOP ;  /* 0x0000000000007918 */ /* 0x000fc00000000000 */
        /* <DEDUP_REMOVED lines=11> */
.L_x_1:


//--------------------- .nv.shared.reserved.0     --------------------------
	.section	.nv.shared.reserved.0,"aw",@nobits
	.weak		__nv_reservedSMEM_offset_0_alias
	.size		__nv_reservedSMEM_offset_0_alias, 0, 64
	.other		__nv_reservedSMEM_offset_0_alias,@"STO_CUDA_RESERVED_SHARED STV_DEFAULT"
__nv_reservedSMEM_offset_0_alias:
	.zero		0
	.zero		64


//--------------------- .nv.constant0._Z9vectorAddPKfS0_Pf --------------------------
	.section	.nv.constant0._Z9vectorAddPKfS0_Pf,"a",@progbits
	.sectionflags	@""
	.align	4
.nv.constant0._Z9vectorAddPKfS0_Pf:
	.zero		920


//--------------------- SYMBOLS --------------------------

	.type		.nv.reservedSmem.offset0,@object
	.size		.nv.reservedSmem.offset0,0x4
